//
// Generated by NVIDIA NVVM Compiler
//
// Compiler Build ID: CL-36424714
// Cuda compilation tools, release 13.0, V13.0.88
// Based on NVVM 20.0.0
//

.version 9.0
.target sm_100
.address_size 64

	// .globl	default_function_kernel

.visible .entry default_function_kernel(
	.param .u64 .ptr .align 1 default_function_kernel_param_0,
	.param .u64 .ptr .align 1 default_function_kernel_param_1
)
.maxntid 64
{
	.reg .b32 	%r<5>;
	.reg .b32 	%f<4>;
	.reg .b64 	%rd<8>;

	ld.param.u64 	%rd1, [default_function_kernel_param_0];
	ld.param.u64 	%rd2, [default_function_kernel_param_1];
	cvta.to.global.u64 	%rd3, %rd1;
	cvta.to.global.u64 	%rd4, %rd2;
	mov.u32 	%r1, %ctaid.x;
	shl.b32 	%r2, %r1, 6;
	mov.u32 	%r3, %tid.x;
	or.b32  	%r4, %r2, %r3;
	mul.wide.u32 	%rd5, %r4, 4;
	add.s64 	%rd6, %rd4, %rd5;
	ld.global.nc.f32 	%f1, [%rd6];
	sqrt.rn.f32 	%f2, %f1;
	rcp.rn.f32 	%f3, %f2;
	add.s64 	%rd7, %rd3, %rd5;
	st.global.f32 	[%rd7], %f3;
	ret;

}


// ===== COMPILED SASS (sm_100) =====

	.target	sm_100

	.elftype	@"ET_EXEC"


//--------------------- .note.nv.tkinfo           --------------------------
	.section	.note.nv.tkinfo,"",@"SHT_NOTE"
	.sectionflags	@"SHF_NOTE_NV_TKINFO"
	.tkinfo
        /*0018*/ 	.word	0x00000002
        /*0030*/ 	.string	""
        /*0030*/ 	.string	"ptxas"
        /*0030*/ 	.string	"Cuda compilation tools, release 13.0, V13.0.88"
        /*0030*/ 	.string	"Build cuda_13.0.r13.0/compiler.36424714_0"
        /*0030*/ 	.string	"-arch sm_100 -m 64 "



//--------------------- .note.nv.cuinfo           --------------------------
	.section	.note.nv.cuinfo,"",@"SHT_NOTE"
	.sectionflags	@"SHF_NOTE_NV_CUINFO"
        /*0018*/ 	.short	0x0002
        /*001a*/ 	.short	0x0064
        /*001c*/ 	.short	0x0082
	.zero		2


//--------------------- .nv.info                  --------------------------
	.section	.nv.info,"",@"SHT_CUDA_INFO"
	.align	4


	//----- nvinfo : EIATTR_REGCOUNT
	.align		4
        /*0000*/ 	.byte	0x04, 0x2f
        /*0002*/ 	.short	(.L_1 - .L_0)
	.align		4
.L_0:
        /*0004*/ 	.word	index@(default_function_kernel)
        /*0008*/ 	.word	0x0000000e


	//----- nvinfo : EIATTR_FRAME_SIZE
	.align		4
.L_1:
        /*000c*/ 	.byte	0x04, 0x11
        /*000e*/ 	.short	(.L_3 - .L_2)
	.align		4
.L_2:
        /*0010*/ 	.word	index@($__internal_1_$__cuda_sm20_sqrt_rn_f32_slowpath)
        /*0014*/ 	.word	0x00000000


	//----- nvinfo : EIATTR_FRAME_SIZE
	.align		4
.L_3:
        /*0018*/ 	.byte	0x04, 0x11
        /*001a*/ 	.short	(.L_5 - .L_4)
	.align		4
.L_4:
        /*001c*/ 	.word	index@($__internal_0_$__cuda_sm20_rcp_rn_f32_slowpath)
        /*0020*/ 	.word	0x00000000


	//----- nvinfo : EIATTR_FRAME_SIZE
	.align		4
.L_5:
        /*0024*/ 	.byte	0x04, 0x11
        /*0026*/ 	.short	(.L_7 - .L_6)
	.align		4
.L_6:
        /*0028*/ 	.word	index@(default_function_kernel)
        /*002c*/ 	.word	0x00000000


	//----- nvinfo : EIATTR_MIN_STACK_SIZE
	.align		4
.L_7:
        /*0030*/ 	.byte	0x04, 0x12
        /*0032*/ 	.short	(.L_9 - .L_8)
	.align		4
.L_8:
        /*0034*/ 	.word	index@(default_function_kernel)
        /*0038*/ 	.word	0x00000000
.L_9:


//--------------------- .nv.compat                --------------------------
	.section	.nv.compat,"",@"SHT_CUDA_COMPAT_INFO"
	.align	4
        /*0000*/ 	.byte	0x02, 0x09, 0x00, 0x00, 0x02, 0x02, 0x01, 0x00, 0x02, 0x05, 0x05, 0x00, 0x03, 0x07, 0x01, 0x01
        /*0010*/ 	.byte	0x02, 0x03, 0x00, 0x00, 0x02, 0x06, 0x01, 0x00, 0x04, 0x0b, 0x08, 0x00, 0x01, 0x00, 0x00, 0x00
        /*0020*/ 	.byte	0x00, 0x00, 0x00, 0x00


//--------------------- .nv.info.default_function_kernel --------------------------
	.section	.nv.info.default_function_kernel,"",@"SHT_CUDA_INFO"
	.sectionflags	@""
	.align	4


	//----- nvinfo : EIATTR_CUDA_API_VERSION
	.align		4
        /*0000*/ 	.byte	0x04, 0x37
        /*0002*/ 	.short	(.L_11 - .L_10)
.L_10:
        /*0004*/ 	.word	0x00000082


	//----- nvinfo : EIATTR_KPARAM_INFO
	.align		4
.L_11:
        /*0008*/ 	.byte	0x04, 0x17
        /*000a*/ 	.short	(.L_13 - .L_12)
.L_12:
        /*000c*/ 	.word	0x00000000
        /*0010*/ 	.short	0x0001
        /*0012*/ 	.short	0x0008
        /*0014*/ 	.byte	0x00, 0xf5, 0x21, 0x00


	//----- nvinfo : EIATTR_KPARAM_INFO
	.align		4
.L_13:
        /*0018*/ 	.byte	0x04, 0x17
        /*001a*/ 	.short	(.L_15 - .L_14)
.L_14:
        /*001c*/ 	.word	0x00000000
        /*0020*/ 	.short	0x0000
        /*0022*/ 	.short	0x0000
        /*0024*/ 	.byte	0x00, 0xf5, 0x21, 0x00


	//----- nvinfo : EIATTR_SPARSE_MMA_MASK
	.align		4
.L_15:
        /*0028*/ 	.byte	0x03, 0x50
        /*002a*/ 	.short	0x0000


	//----- nvinfo : EIATTR_MAXREG_COUNT
	.align		4
        /*002c*/ 	.byte	0x03, 0x1b
        /*002e*/ 	.short	0x00ff


	//----- nvinfo : EIATTR_MERCURY_ISA_VERSION
	.align		4
        /*0030*/ 	.byte	0x03, 0x5f
        /*0032*/ 	.short	0x0101


	//----- nvinfo : EIATTR_VRC_CTA_INIT_COUNT
	.align		4
        /*0034*/ 	.byte	0x02, 0x4a
	.zero		1
	.zero		1


	//----- nvinfo : EIATTR_EXIT_INSTR_OFFSETS
	.align		4
        /*0038*/ 	.byte	0x04, 0x1c
        /*003a*/ 	.short	(.L_17 - .L_16)


	//   ....[0]....
.L_16:
        /*003c*/ 	.word	0x00000260


	//----- nvinfo : EIATTR_MAX_THREADS
	.align		4
.L_17:
        /*0040*/ 	.byte	0x04, 0x05
        /*0042*/ 	.short	(.L_19 - .L_18)
.L_18:
        /*0044*/ 	.word	0x00000040
        /*0048*/ 	.word	0x00000001
        /*004c*/ 	.word	0x00000001


	//----- nvinfo : EIATTR_CRS_STACK_SIZE
	.align		4
.L_19:
        /*0050*/ 	.byte	0x04, 0x1e
        /*0052*/ 	.short	(.L_21 - .L_20)
.L_20:
        /*0054*/ 	.word	0x00000000


	//----- nvinfo : EIATTR_CBANK_PARAM_SIZE
	.align		4
.L_21:
        /*0058*/ 	.byte	0x03, 0x19
        /*005a*/ 	.short	0x0010


	//----- nvinfo : EIATTR_PARAM_CBANK
	.align		4
        /*005c*/ 	.byte	0x04, 0x0a
        /*005e*/ 	.short	(.L_23 - .L_22)
	.align		4
.L_22:
        /*0060*/ 	.word	index@(.nv.constant0.default_function_kernel)
        /*0064*/ 	.short	0x0380
        /*0066*/ 	.short	0x0010


	//----- nvinfo : EIATTR_SW_WAR
	.align		4
.L_23:
        /*0068*/ 	.byte	0x04, 0x36
        /*006a*/ 	.short	(.L_25 - .L_24)
.L_24:
        /*006c*/ 	.word	0x00000008
.L_25:


//--------------------- .nv.callgraph             --------------------------
	.section	.nv.callgraph,"",@"SHT_CUDA_CALLGRAPH"
	.align	4
	.sectionentsize	8
	.align		4
        /*0000*/ 	.word	0x00000000
	.align		4
        /*0004*/ 	.word	0xffffffff
	.align		4
        /*0008*/ 	.word	0x00000000
	.align		4
        /*000c*/ 	.word	0xfffffffe
	.align		4
        /*0010*/ 	.word	0x00000000
	.align		4
        /*0014*/ 	.word	0xfffffffd
	.align		4
        /*0018*/ 	.word	0x00000000
	.align		4
        /*001c*/ 	.word	0xfffffffc


//--------------------- .text.default_function_kernel --------------------------
	.section	.text.default_function_kernel,"ax",@progbits
	.align	128
        .global         default_function_kernel
        .type           default_function_kernel,@function
        .size           default_function_kernel,(.L_x_13 - default_function_kernel)
        .other          default_function_kernel,@"STO_CUDA_ENTRY STV_DEFAULT"
default_function_kernel:
.text.default_function_kernel:
[----:B------:R-:W-:Y:S01]  /*0000*/  LDC R1, c[0x0][0x37c] ;  /* 0x0000df00ff017b82 */ /* 0x000fe20000000800 */
[----:B------:R-:W0:Y:S07]  /*0010*/  S2R R3, SR_TID.X ;  /* 0x0000000000037919 */ /* 0x000e2e0000002100 */
[----:B------:R-:W1:Y:S01]  /*0020*/  S2UR UR4, SR_CTAID.X ;  /* 0x00000000000479c3 */ /* 0x000e620000002500 */
[----:B------:R-:W2:Y:S07]  /*0030*/  LDCU.64 UR6, c[0x0][0x358] ;  /* 0x00006b00ff0677ac */ /* 0x000eae0008000a00 */
[----:B------:R-:W3:Y:S01]  /*0040*/  LDC.64 R4, c[0x0][0x388] ;  /* 0x0000e200ff047b82 */ /* 0x000ee20000000a00 */
[----:B-1----:R-:W-:-:S06]  /*0050*/  USHF.L.U32 UR4, UR4, 0x6, URZ ;  /* 0x0000000604047899 */ /* 0x002fcc00080006ff */
[----:B0-----:R-:W-:-:S05]  /*0060*/  LOP3.LUT R3, R3, UR4, RZ, 0xfc, !PT ;  /* 0x0000000403037c12 */ /* 0x001fca000f8efcff */
[----:B---3--:R-:W-:-:S05]  /*0070*/  IMAD.WIDE.U32 R4, R3, 0x4, R4 ;  /* 0x0000000403047825 */ /* 0x008fca00078e0004 */
[----:B--2---:R-:W2:Y:S01]  /*0080*/  LDG.E.CONSTANT R0, desc[UR6][R4.64] ;  /* 0x0000000604007981 */ /* 0x004ea2000c1e9900 */
[----:B------:R-:W-:Y:S01]  /*0090*/  BSSY.RECONVERGENT B0, `(.L_x_0) ;  /* 0x000000c000007945 */ /* 0x000fe20003800200 */
[----:B--2---:R-:W-:Y:S01]  /*00a0*/  VIADD R2, R0, 0xf3000000 ;  /* 0xf300000000027836 */ /* 0x004fe20000000000 */
[----:B------:R0:W1:Y:S04]  /*00b0*/  MUFU.RSQ R7, R0 ;  /* 0x0000000000077308 */ /* 0x0000680000001400 */
[----:B------:R-:W-:-:S13]  /*00c0*/  ISETP.GT.U32.AND P0, PT, R2, 0x727fffff, PT ;  /* 0x727fffff0200780c */ /* 0x000fda0003f04070 */
[----:B01----:R-:W-:Y:S05]  /*00d0*/  @!P0 BRA `(.L_x_1) ;  /* 0x00000000000c8947 */ /* 0x003fea0003800000 */
[----:B------:R-:W-:-:S07]  /*00e0*/  MOV R8, 0x100 ;  /* 0x0000010000087802 */ /* 0x000fce0000000f00 */
[----:B------:R-:W-:Y:S05]  /*00f0*/  CALL.REL.NOINC `($__internal_1_$__cuda_sm20_sqrt_rn_f32_slowpath) ;  /* 0x0000000400307944 */ /* 0x000fea0003c00000 */
[----:B------:R-:W-:Y:S05]  /*0100*/  BRA `(.L_x_2) ;  /* 0x0000000000107947 */ /* 0x000fea0003800000 */
.L_x_1:
[----:B------:R-:W-:Y:S01]  /*0110*/  FMUL.FTZ R5, R0, R7 ;  /* 0x0000000700057220 */ /* 0x000fe20000410000 */
[----:B------:R-:W-:-:S03]  /*0120*/  FMUL.FTZ R2, R7, 0.5 ;  /* 0x3f00000007027820 */ /* 0x000fc60000410000 */
[----:B------:R-:W-:-:S04]  /*0130*/  FFMA R0, -R5, R5, R0 ;  /* 0x0000000505007223 */ /* 0x000fc80000000100 */
[----:B------:R-:W-:-:S07]  /*0140*/  FFMA R2, R0, R2, R5 ;  /* 0x0000000200027223 */ /* 0x000fce0000000005 */
.L_x_2:
[----:B------:R-:W-:Y:S05]  /*0150*/  BSYNC.RECONVERGENT B0 ;  /* 0x0000000000007941 */ /* 0x000fea0003800200 */
.L_x_0:
[----:B------:R-:W-:Y:S01]  /*0160*/  VIADD R0, R2, 0x1800000 ;  /* 0x0180000002007836 */ /* 0x000fe20000000000 */
[----:B------:R-:W-:Y:S04]  /*0170*/  BSSY.RECONVERGENT B0, `(.L_x_3) ;  /* 0x000000b000007945 */ /* 0x000fe80003800200 */
[----:B------:R-:W-:-:S04]  /*0180*/  LOP3.LUT R0, R0, 0x7f800000, RZ, 0xc0, !PT ;  /* 0x7f80000000007812 */ /* 0x000fc800078ec0ff */
[----:B------:R-:W-:-:S13]  /*0190*/  ISETP.GT.U32.AND P0, PT, R0, 0x1ffffff, PT ;  /* 0x01ffffff0000780c */ /* 0x000fda0003f04070 */
[----:B------:R-:W-:Y:S05]  /*01a0*/  @P0 BRA `(.L_x_4) ;  /* 0x00000000000c0947 */ /* 0x000fea0003800000 */
[----:B------:R-:W-:-:S07]  /*01b0*/  MOV R4, 0x1d0 ;  /* 0x000001d000047802 */ /* 0x000fce0000000f00 */
[----:B------:R-:W-:Y:S05]  /*01c0*/  CALL.REL.NOINC `($__internal_0_$__cuda_sm20_rcp_rn_f32_slowpath) ;  /* 0x0000000000287944 */ /* 0x000fea0003c00000 */
[----:B------:R-:W-:Y:S05]  /*01d0*/  BRA `(.L_x_5) ;  /* 0x0000000000107947 */ /* 0x000fea0003800000 */
.L_x_4:
[----:B------:R-:W0:Y:S02]  /*01e0*/  MUFU.RCP R7, R2 ;  /* 0x0000000200077308 */ /* 0x000e240000001000 */
[----:B0-----:R-:W-:-:S04]  /*01f0*/  FFMA R0, R7, R2, -1 ;  /* 0xbf80000007007423 */ /* 0x001fc80000000002 */
[----:B------:R-:W-:-:S04]  /*0200*/  FADD.FTZ R0, -R0, -RZ ;  /* 0x800000ff00007221 */ /* 0x000fc80000010100 */
[----:B------:R-:W-:-:S07]  /*0210*/  FFMA R7, R7, R0, R7 ;  /* 0x0000000007077223 */ /* 0x000fce0000000007 */
.L_x_5:
[----:B------:R-:W-:Y:S05]  /*0220*/  BSYNC.RECONVERGENT B0 ;  /* 0x0000000000007941 */ /* 0x000fea0003800200 */
.L_x_3:
[----:B------:R-:W0:Y:S02]  /*0230*/  LDC.64 R4, c[0x0][0x380] ;  /* 0x0000e000ff047b82 */ /* 0x000e240000000a00 */
[----:B0-----:R-:W-:-:S05]  /*0240*/  IMAD.WIDE.U32 R2, R3, 0x4, R4 ;  /* 0x0000000403027825 */ /* 0x001fca00078e0004 */
[----:B------:R-:W-:Y:S01]  /*0250*/  STG.E desc[UR6][R2.64], R7 ;  /* 0x0000000702007986 */ /* 0x000fe2000c101906 */
[----:B------:R-:W-:Y:S05]  /*0260*/  EXIT ;  /* 0x000000000000794d */ /* 0x000fea0003800000 */
        .weak           $__internal_0_$__cuda_sm20_rcp_rn_f32_slowpath
        .type           $__internal_0_$__cuda_sm20_rcp_rn_f32_slowpath,@function
        .size           $__internal_0_$__cuda_sm20_rcp_rn_f32_slowpath,($__internal_1_$__cuda_sm20_sqrt_rn_f32_slowpath - $__internal_0_$__cuda_sm20_rcp_rn_f32_slowpath)
$__internal_0_$__cuda_sm20_rcp_rn_f32_slowpath:
[----:B------:R-:W-:Y:S01]  /*0270*/  SHF.L.U32 R0, R2, 0x1, RZ ;  /* 0x0000000102007819 */ /* 0x000fe200000006ff */
[----:B------:R-:W-:Y:S03]  /*0280*/  BSSY.RECONVERGENT B1, `(.L_x_6) ;  /* 0x0000030000017945 */ /* 0x000fe60003800200 */
[----:B------:R-:W-:-:S04]  /*0290*/  SHF.R.U32.HI R9, RZ, 0x18, R0 ;  /* 0x00000018ff097819 */ /* 0x000fc80000011600 */
[----:B------:R-:W-:-:S13]  /*02a0*/  ISETP.NE.U32.AND P0, PT, R9, RZ, PT ;  /* 0x000000ff0900720c */ /* 0x000fda0003f05070 */
[----:B------:R-:W-:Y:S05]  /*02b0*/  @P0 BRA `(.L_x_7) ;  /* 0x0000000000280947 */ /* 0x000fea0003800000 */
[----:B------:R-:W-:-:S05]  /*02c0*/  IMAD.SHL.U32 R0, R2, 0x2, RZ ;  /* 0x0000000202007824 */ /* 0x000fca00078e00ff */
[----:B------:R-:W-:-:S13]  /*02d0*/  ISETP.NE.AND P0, PT, R0, RZ, PT ;  /* 0x000000ff0000720c */ /* 0x000fda0003f05270 */
[----:B------:R-:W-:Y:S01]  /*02e0*/  @P0 FFMA R6, R2, 1.84467440737095516160e+19, RZ ;  /* 0x5f80000002060823 */ /* 0x000fe200000000ff */
[----:B------:R-:W-:Y:S08]  /*02f0*/  @!P0 MUFU.RCP R5, R2 ;  /* 0x0000000200058308 */ /* 0x000ff00000001000 */
[----:B------:R-:W0:Y:S02]  /*0300*/  @P0 MUFU.RCP R7, R6 ;  /* 0x0000000600070308 */ /* 0x000e240000001000 */
[----:B0-----:R-:W-:-:S04]  /*0310*/  @P0 FFMA R0, R6, R7, -1 ;  /* 0xbf80000006000423 */ /* 0x001fc80000000007 */
[----:B------:R-:W-:-:S04]  /*0320*/  @P0 FADD.FTZ R0, -R0, -RZ ;  /* 0x800000ff00000221 */ /* 0x000fc80000010100 */
[----:B------:R-:W-:-:S04]  /*0330*/  @P0 FFMA R0, R7, R0, R7 ;  /* 0x0000000007000223 */ /* 0x000fc80000000007 */
[----:B------:R-:W-:Y:S01]  /*0340*/  @P0 FFMA R5, R0, 1.84467440737095516160e+19, RZ ;  /* 0x5f80000000050823 */ /* 0x000fe200000000ff */
[----:B------:R-:W-:Y:S06]  /*0350*/  BRA `(.L_x_8) ;  /* 0x0000000000887947 */ /* 0x000fec0003800000 */
.L_x_7:
[----:B------:R-:W-:-:S05]  /*0360*/  VIADD R11, R9, 0xffffff03 ;  /* 0xffffff03090b7836 */ /* 0x000fca0000000000 */
[----:B------:R-:W-:-:S13]  /*0370*/  ISETP.GT.U32.AND P0, PT, R11, 0x1, PT ;  /* 0x000000010b00780c */ /* 0x000fda0003f04070 */
[----:B------:R-:W-:Y:S05]  /*0380*/  @P0 BRA `(.L_x_9) ;  /* 0x0000000000780947 */ /* 0x000fea0003800000 */
[----:B------:R-:W-:Y:S01]  /*0390*/  LOP3.LUT R0, R2, 0x7fffff, RZ, 0xc0, !PT ;  /* 0x007fffff02007812 */ /* 0x000fe200078ec0ff */
[----:B------:R-:W-:-:S03]  /*03a0*/  HFMA2 R8, -RZ, RZ, 0, 1.78813934326171875e-07 ;  /* 0x00000003ff087431 */ /* 0x000fc600000001ff */
[----:B------:R-:W-:-:S04]  /*03b0*/  LOP3.LUT R0, R0, 0x3f800000, RZ, 0xfc, !PT ;  /* 0x3f80000000007812 */ /* 0x000fc800078efcff */
[----:B------:R-:W0:Y:S01]  /*03c0*/  MUFU.RCP R5, R0 ;  /* 0x0000000000057308 */ /* 0x000e220000001000 */
[----:B------:R-:W-:Y:S01]  /*03d0*/  SHF.L.U32 R8, R8, R11, RZ ;  /* 0x0000000b08087219 */ /* 0x000fe200000006ff */
[----:B0-----:R-:W-:-:S04]  /*03e0*/  FFMA R6, R0, R5, -1 ;  /* 0xbf80000000067423 */ /* 0x001fc80000000005 */
[----:B------:R-:W-:-:S04]  /*03f0*/  FADD.FTZ R6, -R6, -RZ ;  /* 0x800000ff06067221 */ /* 0x000fc80000010100 */
[CCC-:B------:R-:W-:Y:S01]  /*0400*/  FFMA.RM R7, R5.reuse, R6.reuse, R5.reuse ;  /* 0x0000000605077223 */ /* 0x1c0fe20000004005 */
[----:B------:R-:W-:-:S04]  /*0410*/  FFMA.RP R6, R5, R6, R5 ;  /* 0x0000000605067223 */ /* 0x000fc80000008005 */
[C---:B------:R-:W-:Y:S02]  /*0420*/  LOP3.LUT R5, R7.reuse, 0x7fffff, RZ, 0xc0, !PT ;  /* 0x007fffff07057812 */ /* 0x040fe400078ec0ff */
[----:B------:R-:W-:Y:S02]  /*0430*/  FSETP.NEU.FTZ.AND P0, PT, R7, R6, PT ;  /* 0x000000060700720b */ /* 0x000fe40003f1d000 */
[----:B------:R-:W-:Y:S02]  /*0440*/  LOP3.LUT R5, R5, 0x800000, RZ, 0xfc, !PT ;  /* 0x0080000005057812 */ /* 0x000fe400078efcff */
[----:B------:R-:W-:Y:S02]  /*0450*/  SEL R6, RZ, 0xffffffff, !P0 ;  /* 0xffffffffff067807 */ /* 0x000fe40004000000 */
[----:B------:R-:W-:-:S03]  /*0460*/  LOP3.LUT R8, R8, R5, RZ, 0xc0, !PT ;  /* 0x0000000508087212 */ /* 0x000fc600078ec0ff */
[----:B------:R-:W-:Y:S01]  /*0470*/  IMAD.MOV R6, RZ, RZ, -R6 ;  /* 0x000000ffff067224 */ /* 0x000fe200078e0a06 */
[----:B------:R-:W-:-:S04]  /*0480*/  SHF.R.U32.HI R8, RZ, R11, R8 ;  /* 0x0000000bff087219 */ /* 0x000fc80000011608 */
[----:B------:R-:W-:Y:S02]  /*0490*/  LOP3.LUT P1, RZ, R6, R11, R5, 0xf8, !PT ;  /* 0x0000000b06ff7212 */ /* 0x000fe4000782f805 */
[C---:B------:R-:W-:Y:S02]  /*04a0*/  LOP3.LUT P0, RZ, R8.reuse, 0x1, RZ, 0xc0, !PT ;  /* 0x0000000108ff7812 */ /* 0x040fe4000780c0ff */
[----:B------:R-:W-:-:S04]  /*04b0*/  LOP3.LUT P2, RZ, R8, 0x2, RZ, 0xc0, !PT ;  /* 0x0000000208ff7812 */ /* 0x000fc8000784c0ff */
[----:B------:R-:W-:Y:S02]  /*04c0*/  PLOP3.LUT P0, PT, P0, P1, P2, 0xe0, 0x0 ;  /* 0x000000000000781c */ /* 0x000fe40000703c20 */
[----:B------:R-:W-:Y:S02]  /*04d0*/  LOP3.LUT P1, RZ, R2, 0x7fffff, RZ, 0xc0, !PT ;  /* 0x007fffff02ff7812 */ /* 0x000fe4000782c0ff */
[----:B------:R-:W-:-:S05]  /*04e0*/  SEL R0, RZ, 0x1, !P0 ;  /* 0x00000001ff007807 */ /* 0x000fca0004000000 */
[----:B------:R-:W-:-:S05]  /*04f0*/  IMAD.MOV R0, RZ, RZ, -R0 ;  /* 0x000000ffff007224 */ /* 0x000fca00078e0a00 */
[----:B------:R-:W-:Y:S02]  /*0500*/  ISETP.GE.AND P0, PT, R0, RZ, PT ;  /* 0x000000ff0000720c */ /* 0x000fe40003f06270 */
[----:B------:R-:W-:-:S04]  /*0510*/  IADD3 R0, PT, PT, R9, -0xfc, RZ ;  /* 0xffffff0409007810 */ /* 0x000fc80007ffe0ff */
[----:B------:R-:W-:-:S07]  /*0520*/  SHF.R.U32.HI R5, RZ, R0, R5 ;  /* 0x00000000ff057219 */ /* 0x000fce0000011605 */
[----:B------:R-:W-:-:S04]  /*0530*/  @!P0 VIADD R5, R5, 0x1 ;  /* 0x0000000105058836 */ /* 0x000fc80000000000 */
[----:B------:R-:W-:-:S05]  /*0540*/  @!P1 IMAD.SHL.U32 R5, R5, 0x2, RZ ;  /* 0x0000000205059824 */ /* 0x000fca00078e00ff */
[----:B------:R-:W-:Y:S01]  /*0550*/  LOP3.LUT R5, R5, 0x80000000, R2, 0xf8, !PT ;  /* 0x8000000005057812 */ /* 0x000fe200078ef802 */
[----:B------:R-:W-:Y:S06]  /*0560*/  BRA `(.L_x_8) ;  /* 0x0000000000047947 */ /* 0x000fec0003800000 */
.L_x_9:
[----:B------:R0:W1:Y:S02]  /*0570*/  MUFU.RCP R5, R2 ;  /* 0x0000000200057308 */ /* 0x0000640000001000 */
.L_x_8:
[----:B------:R-:W-:Y:S05]  /*0580*/  BSYNC.RECONVERGENT B1 ;  /* 0x0000000000017941 */ /* 0x000fea0003800200 */
.L_x_6:
[----:B-1----:R-:W-:Y:S01]  /*0590*/  MOV R7, R5 ;  /* 0x0000000500077202 */ /* 0x002fe20000000f00 */
[----:B------:R-:W-:-:S04]  /*05a0*/  IMAD.MOV.U32 R5, RZ, RZ, 0x0 ;  /* 0x00000000ff057424 */ /* 0x000fc800078e00ff */
[----:B0-----:R-:W-:Y:S05]  /*05b0*/  RET.REL.NODEC R4 `(default_function_kernel) ;  /* 0xfffffff804907950 */ /* 0x001fea0003c3ffff */
        .weak           $__internal_1_$__cuda_sm20_sqrt_rn_f32_slowpath
        .type           $__internal_1_$__cuda_sm20_sqrt_rn_f32_slowpath,@function
        .size           $__internal_1_$__cuda_sm20_sqrt_rn_f32_slowpath,(.L_x_13 - $__internal_1_$__cuda_sm20_sqrt_rn_f32_slowpath)
$__internal_1_$__cuda_sm20_sqrt_rn_f32_slowpath:
[----:B------:R-:W-:-:S13]  /*05c0*/  LOP3.LUT P0, RZ, R0, 0x7fffffff, RZ, 0xc0, !PT ;  /* 0x7fffffff00ff7812 */ /* 0x000fda000780c0ff */
[----:B------:R-:W-:Y:S01]  /*05d0*/  @!P0 MOV R2, R0 ;  /* 0x0000000000028202 */ /* 0x000fe20000000f00 */
[----:B------:R-:W-:Y:S06]  /*05e0*/  @!P0 BRA `(.L_x_10) ;  /* 0x0000000000408947 */ /* 0x000fec0003800000 */
[----:B------:R-:W-:-:S13]  /*05f0*/  FSETP.GEU.FTZ.AND P0, PT, R0, RZ, PT ;  /* 0x000000ff0000720b */ /* 0x000fda0003f1e000 */
[----:B------:R-:W-:Y:S01]  /*0600*/  @!P0 IMAD.MOV.U32 R2, RZ, RZ, 0x7fffffff ;  /* 0x7fffffffff028424 */ /* 0x000fe200078e00ff */
[----:B------:R-:W-:Y:S06]  /*0610*/  @!P0 BRA `(.L_x_10) ;  /* 0x0000000000348947 */ /* 0x000fec0003800000 */
[----:B------:R-:W-:-:S13]  /*0620*/  FSETP.GTU.FTZ.AND P0, PT, |R0|, +INF , PT ;  /* 0x7f8000000000780b */ /* 0x000fda0003f1c200 */
[----:B------:R-:W-:Y:S01]  /*0630*/  @P0 FADD.FTZ R2, R0, 1 ;  /* 0x3f80000000020421 */ /* 0x000fe20000010000 */
[----:B------:R-:W-:Y:S06]  /*0640*/  @P0 BRA `(.L_x_10) ;  /* 0x0000000000280947 */ /* 0x000fec0003800000 */
[----:B------:R-:W-:-:S13]  /*0650*/  FSETP.NEU.FTZ.AND P0, PT, |R0|, +INF , PT ;  /* 0x7f8000000000780b */ /* 0x000fda0003f1d200 */
[----:B------:R-:W-:-:S04]  /*0660*/  @P0 FFMA R4, R0, 1.84467440737095516160e+19, RZ ;  /* 0x5f80000000040823 */ /* 0x000fc800000000ff */
[----:B------:R-:W0:Y:S02]  /*0670*/  @P0 MUFU.RSQ R5, R4 ;  /* 0x0000000400050308 */ /* 0x000e240000001400 */
[----:B0-----:R-:W-:Y:S01]  /*0680*/  @P0 FMUL.FTZ R7, R4, R5 ;  /* 0x0000000504070220 */ /* 0x001fe20000410000 */
[----:B------:R-:W-:-:S03]  /*0690*/  @P0 FMUL.FTZ R5, R5, 0.5 ;  /* 0x3f00000005050820 */ /* 0x000fc60000410000 */
[----:B------:R-:W-:-:S04]  /*06a0*/  @P0 FADD.FTZ R2, -R7, -RZ ;  /* 0x800000ff07020221 */ /* 0x000fc80000010100 */
[----:B------:R-:W-:Y:S01]  /*06b0*/  @P0 FFMA R6, R7, R2, R4 ;  /* 0x0000000207060223 */ /* 0x000fe20000000004 */
[----:B------:R-:W-:-:S03]  /*06c0*/  @!P0 MOV R2, R0 ;  /* 0x0000000000028202 */ /* 0x000fc60000000f00 */
[----:B------:R-:W-:-:S04]  /*06d0*/  @P0 FFMA R5, R6, R5, R7 ;  /* 0x0000000506050223 */ /* 0x000fc80000000007 */
[----:B------:R-:W-:-:S07]  /*06e0*/  @P0 FMUL.FTZ R2, R5, 2.3283064365386962891e-10 ;  /* 0x2f80000005020820 */ /* 0x000fce0000410000 */
.L_x_10:
[----:B------:R-:W-:Y:S02]  /*06f0*/  HFMA2 R5, -RZ, RZ, 0, 0 ;  /* 0x00000000ff057431 */ /* 0x000fe400000001ff */
[----:B------:R-:W-:-:S04]  /*0700*/  IMAD.MOV.U32 R4, RZ, RZ, R8 ;  /* 0x000000ffff047224 */ /* 0x000fc800078e0008 */
[----:B------:R-:W-:Y:S05]  /*0710*/  RET.REL.NODEC R4 `(default_function_kernel) ;  /* 0xfffffff804387950 */ /* 0x000fea0003c3ffff */
.L_x_11:
[----:B------:R-:W-:-:S00]  /*0720*/  BRA `(.L_x_11) ;  /* 0xfffffffc00fc7947 */ /* 0x000fc0000383ffff */
[----:B------:R-:W-:-:S00]  /*0730*/  NOP ;  /* 0x0000000000007918 */ /* 0x000fc00000000000 */
        /* <DEDUP_REMOVED lines=12> */
.L_x_13:


//--------------------- .nv.shared.reserved.0     --------------------------
	.section	.nv.shared.reserved.0,"aw",@nobits
	.weak		__nv_reservedSMEM_offset_0_alias
	.size		__nv_reservedSMEM_offset_0_alias, 0, 64
	.other		__nv_reservedSMEM_offset_0_alias,@"STO_CUDA_RESERVED_SHARED STV_DEFAULT"
__nv_reservedSMEM_offset_0_alias:
	.zero		0
	.zero		64


//--------------------- .nv.constant0.default_function_kernel --------------------------
	.section	.nv.constant0.default_function_kernel,"a",@progbits
	.sectionflags	@""
	.align	4
.nv.constant0.default_function_kernel:
	.zero		912


//--------------------- SYMBOLS --------------------------

	.type		.nv.reservedSmem.offset0,@object
	.size		.nv.reservedSmem.offset0,0x4
